	.headerflags	@"EF_CUDA_TEXMODE_UNIFIED EF_CUDA_64BIT_ADDRESS EF_CUDA_ACCELERATORS EF_CUDA_SM90 EF_CUDA_VIRTUAL_SM(EF_CUDA_SM90)"
	.elftype	@"ET_EXEC"


//--------------------- .nv.info                  --------------------------
	.section	.nv.info,"",@"SHT_CUDA_INFO"
	.align	4


	//----- nvinfo : EIATTR_REGCOUNT
	.align		4
        /*0000*/ 	.byte	0x04, 0x2f
        /*0002*/ 	.short	(.L_3 - .L_2)
	.align		4
.L_2:
        /*0004*/ 	.word	index@(triton_poi_fused__native_batch_norm_legit_no_training_add_relu_6)
        /*0008*/ 	.word	0x00000014


	//----- nvinfo : EIATTR_MIN_STACK_SIZE
	.align		4
.L_3:
        /*000c*/ 	.byte	0x04, 0x12
        /*000e*/ 	.short	(.L_5 - .L_4)
	.align		4
.L_4:
        /*0010*/ 	.word	index@(triton_poi_fused__native_batch_norm_legit_no_training_add_relu_6)
        /*0014*/ 	.word	0x00000000


	//----- nvinfo : EIATTR_FRAME_SIZE
	.align		4
.L_5:
        /*0018*/ 	.byte	0x04, 0x11
        /*001a*/ 	.short	(.L_7 - .L_6)
	.align		4
.L_6:
        /*001c*/ 	.word	index@(triton_poi_fused__native_batch_norm_legit_no_training_add_relu_6)
        /*0020*/ 	.word	0x00000000


	//----- nvinfo : EIATTR_MIN_STACK_SIZE
	.align		4
.L_7:
        /*0024*/ 	.byte	0x04, 0x12
        /*0026*/ 	.short	(.L_9 - .L_8)
	.align		4
.L_8:
        /*0028*/ 	.word	index@(triton_poi_fused__native_batch_norm_legit_no_training_add_relu_6)
        /*002c*/ 	.word	0x00000000
.L_9:


//--------------------- .nv.info.triton_poi_fused__native_batch_norm_legit_no_training_add_relu_6 --------------------------
	.section	.nv.info.triton_poi_fused__native_batch_norm_legit_no_training_add_relu_6,"",@"SHT_CUDA_INFO"
	.sectionflags	@""
	.align	4


	//----- nvinfo : EIATTR_CUDA_API_VERSION
	.align		4
        /*0000*/ 	.byte	0x04, 0x37
        /*0002*/ 	.short	(.L_11 - .L_10)
.L_10:
        /*0004*/ 	.word	0x0000007c


	//----- nvinfo : EIATTR_KPARAM_INFO
	.align		4
.L_11:
        /*0008*/ 	.byte	0x04, 0x17
        /*000a*/ 	.short	(.L_13 - .L_12)
.L_12:
        /*000c*/ 	.word	0x00000000
        /*0010*/ 	.short	0x0007
        /*0012*/ 	.short	0x0038
        /*0014*/ 	.byte	0x00, 0xf0, 0x11, 0x00


	//----- nvinfo : EIATTR_KPARAM_INFO
	.align		4
.L_13:
        /*0018*/ 	.byte	0x04, 0x17
        /*001a*/ 	.short	(.L_15 - .L_14)
.L_14:
        /*001c*/ 	.word	0x00000000
        /*0020*/ 	.short	0x0006
        /*0022*/ 	.short	0x0030
        /*0024*/ 	.byte	0x00, 0xf4, 0x21, 0x00


	//----- nvinfo : EIATTR_KPARAM_INFO
	.align		4
.L_15:
        /*0028*/ 	.byte	0x04, 0x17
        /*002a*/ 	.short	(.L_17 - .L_16)
.L_16:
        /*002c*/ 	.word	0x00000000
        /*0030*/ 	.short	0x0005
        /*0032*/ 	.short	0x0028
        /*0034*/ 	.byte	0x00, 0xf4, 0x21, 0x00


	//----- nvinfo : EIATTR_KPARAM_INFO
	.align		4
.L_17:
        /*0038*/ 	.byte	0x04, 0x17
        /*003a*/ 	.short	(.L_19 - .L_18)
.L_18:
        /*003c*/ 	.word	0x00000000
        /*0040*/ 	.short	0x0004
        /*0042*/ 	.short	0x0020
        /*0044*/ 	.byte	0x00, 0xf4, 0x21, 0x00


	//----- nvinfo : EIATTR_KPARAM_INFO
	.align		4
.L_19:
        /*0048*/ 	.byte	0x04, 0x17
        /*004a*/ 	.short	(.L_21 - .L_20)
.L_20:
        /*004c*/ 	.word	0x00000000
        /*0050*/ 	.short	0x0003
        /*0052*/ 	.short	0x0018
        /*0054*/ 	.byte	0x00, 0xf4, 0x21, 0x00


	//----- nvinfo : EIATTR_KPARAM_INFO
	.align		4
.L_21:
        /*0058*/ 	.byte	0x04, 0x17
        /*005a*/ 	.short	(.L_23 - .L_22)
.L_22:
        /*005c*/ 	.word	0x00000000
        /*0060*/ 	.short	0x0002
        /*0062*/ 	.short	0x0010
        /*0064*/ 	.byte	0x00, 0xf4, 0x21, 0x00


	//----- nvinfo : EIATTR_KPARAM_INFO
	.align		4
.L_23:
        /*0068*/ 	.byte	0x04, 0x17
        /*006a*/ 	.short	(.L_25 - .L_24)
.L_24:
        /*006c*/ 	.word	0x00000000
        /*0070*/ 	.short	0x0001
        /*0072*/ 	.short	0x0008
        /*0074*/ 	.byte	0x00, 0xf4, 0x21, 0x00


	//----- nvinfo : EIATTR_KPARAM_INFO
	.align		4
.L_25:
        /*0078*/ 	.byte	0x04, 0x17
        /*007a*/ 	.short	(.L_27 - .L_26)
.L_26:
        /*007c*/ 	.word	0x00000000
        /*0080*/ 	.short	0x0000
        /*0082*/ 	.short	0x0000
        /*0084*/ 	.byte	0x00, 0xf4, 0x21, 0x00


	//----- nvinfo : EIATTR_SPARSE_MMA_MASK
	.align		4
.L_27:
        /*0088*/ 	.byte	0x03, 0x50
        /*008a*/ 	.short	0x0000


	//----- nvinfo : EIATTR_MAXREG_COUNT
	.align		4
        /*008c*/ 	.byte	0x03, 0x1b
        /*008e*/ 	.short	0x00ff


	//----- nvinfo : EIATTR_EXIT_INSTR_OFFSETS
	.align		4
        /*0090*/ 	.byte	0x04, 0x1c
        /*0092*/ 	.short	(.L_29 - .L_28)


	//   ....[0]....
.L_28:
        /*0094*/ 	.word	0x000003a0


	//----- nvinfo : EIATTR_REQNTID
	.align		4
.L_29:
        /*0098*/ 	.byte	0x04, 0x10
        /*009a*/ 	.short	(.L_31 - .L_30)
.L_30:
        /*009c*/ 	.word	0x00000080
        /*00a0*/ 	.word	0x00000001
        /*00a4*/ 	.word	0x00000001


	//----- nvinfo : EIATTR_CBANK_PARAM_SIZE
	.align		4
.L_31:
        /*00a8*/ 	.byte	0x03, 0x19
        /*00aa*/ 	.short	0x003c


	//----- nvinfo : EIATTR_PARAM_CBANK
	.align		4
        /*00ac*/ 	.byte	0x04, 0x0a
        /*00ae*/ 	.short	(.L_33 - .L_32)
	.align		4
.L_32:
        /*00b0*/ 	.word	index@(.nv.constant0.triton_poi_fused__native_batch_norm_legit_no_training_add_relu_6)
        /*00b4*/ 	.short	0x0210
        /*00b6*/ 	.short	0x003c


	//----- nvinfo : EIATTR_SW_WAR
	.align		4
.L_33:
        /*00b8*/ 	.byte	0x04, 0x36
        /*00ba*/ 	.short	(.L_35 - .L_34)
.L_34:
        /*00bc*/ 	.word	0x00000008
.L_35:


//--------------------- .nv.callgraph             --------------------------
	.section	.nv.callgraph,"",@"SHT_CUDA_CALLGRAPH"
	.align	4
	.sectionentsize	8
	.align		4
        /*0000*/ 	.word	0x00000000
	.align		4
        /*0004*/ 	.word	0xffffffff
	.align		4
        /*0008*/ 	.word	0x00000000
	.align		4
        /*000c*/ 	.word	0xfffffffe
	.align		4
        /*0010*/ 	.word	0x00000000
	.align		4
        /*0014*/ 	.word	0xfffffffd
	.align		4
        /*0018*/ 	.word	0x00000000
	.align		4
        /*001c*/ 	.word	0xfffffffc


//--------------------- .nv.constant4             --------------------------
	.section	.nv.constant4,"a",@progbits
	.align	8
	.align		8
.nv.constant4:
        /*0000*/ 	.dword	_$_str
	.align		8
        /*0008*/ 	.dword	_$_str_$_2


//--------------------- .text.triton_poi_fused__native_batch_norm_legit_no_training_add_relu_6 --------------------------
	.section	.text.triton_poi_fused__native_batch_norm_legit_no_training_add_relu_6,"ax",@progbits
	.align	128
        .global         triton_poi_fused__native_batch_norm_legit_no_training_add_relu_6
        .type           triton_poi_fused__native_batch_norm_legit_no_training_add_relu_6,@function
        .size           triton_poi_fused__native_batch_norm_legit_no_training_add_relu_6,(.L_x_1 - triton_poi_fused__native_batch_norm_legit_no_training_add_relu_6)
        .other          triton_poi_fused__native_batch_norm_legit_no_training_add_relu_6,@"STO_CUDA_ENTRY STV_DEFAULT"
triton_poi_fused__native_batch_norm_legit_no_training_add_relu_6:
.text.triton_poi_fused__native_batch_norm_legit_no_training_add_relu_6:
[----:B------:R-:W-:Y:S01]  /*0000*/  LDC R1, c[0x0][0x28] ;  /* 0x00000a00ff017b82 */ /* 0x000fe20000000800 */
[----:B------:R-:W1:Y:S07]  /*0010*/  S2R R0, SR_TID.X ;  /* 0x0000000000007919 */ /* 0x000e6e0000002100 */
[----:B------:R-:W2:Y:S01]  /*0020*/  LDC.64 R10, c[0x0][0x220] ;  /* 0x00008800ff0a7b82 */ /* 0x000ea20000000a00 */
[----:B------:R-:W-:Y:S01]  /*0030*/  ULDC.64 UR4, c[0x0][0x208] ;  /* 0x0000820000047ab9 */ /* 0x000fe20000000a00 */
[----:B------:R-:W3:Y:S06]  /*0040*/  S2R R5, SR_CTAID.X ;  /* 0x0000000000057919 */ /* 0x000eec0000002500 */
[----:B------:R-:W4:Y:S08]  /*0050*/  LDC.64 R6, c[0x0][0x210] ;  /* 0x00008400ff067b82 */ /* 0x000f300000000a00 */
[----:B------:R-:W5:Y:S08]  /*0060*/  LDC.64 R8, c[0x0][0x218] ;  /* 0x00008600ff087b82 */ /* 0x000f700000000a00 */
[----:B------:R-:W5:Y:S01]  /*0070*/  LDC.64 R12, c[0x0][0x228] ;  /* 0x00008a00ff0c7b82 */ /* 0x000f620000000a00 */
[----:B-1----:R-:W-:-:S07]  /*0080*/  SHF.L.U32 R0, R0, 0x1, RZ ;  /* 0x0000000100007819 */ /* 0x002fce00000006ff */
[----:B------:R-:W1:Y:S01]  /*0090*/  LDC.64 R14, c[0x0][0x230] ;  /* 0x00008c00ff0e7b82 */ /* 0x000e620000000a00 */
[----:B---3--:R-:W-:Y:S02]  /*00a0*/  SHF.R.S32.HI R3, RZ, 0x17, R5 ;  /* 0x00000017ff037819 */ /* 0x008fe40000011405 */
[----:B------:R-:W-:Y:S02]  /*00b0*/  LOP3.LUT R0, R0, 0xfe, RZ, 0xc0, !PT ;  /* 0x000000fe00007812 */ /* 0x000fe400078ec0ff */
[----:B------:R-:W-:Y:S02]  /*00c0*/  SGXT R3, R3, 0x1 ;  /* 0x000000010303781a */ /* 0x000fe40000000200 */
[----:B------:R-:W-:-:S04]  /*00d0*/  LEA R0, R5, R0, 0x8 ;  /* 0x0000000005007211 */ /* 0x000fc800078e40ff */
[----:B------:R-:W-:-:S04]  /*00e0*/  LEA.HI R3, R3, R0, RZ, 0x8 ;  /* 0x0000000003037211 */ /* 0x000fc800078f40ff */
[----:B------:R-:W-:-:S04]  /*00f0*/  SHF.R.S32.HI R3, RZ, 0x8, R3 ;  /* 0x00000008ff037819 */ /* 0x000fc80000011403 */
[----:B------:R-:W-:-:S04]  /*0100*/  LEA.HI R2, R3, R3, RZ, 0x5 ;  /* 0x0000000303027211 */ /* 0x000fc800078f28ff */
[----:B------:R-:W-:-:S04]  /*0110*/  LOP3.LUT R2, R2, 0xffffffe0, RZ, 0xc0, !PT ;  /* 0xffffffe002027812 */ /* 0x000fc800078ec0ff */
[----:B------:R-:W-:Y:S02]  /*0120*/  IADD3 R17, R3, -R2, RZ ;  /* 0x8000000203117210 */ /* 0x000fe40007ffe0ff */
[----:B------:R-:W3:Y:S03]  /*0130*/  LDC.64 R2, c[0x0][0x238] ;  /* 0x00008e00ff027b82 */ /* 0x000ee60000000a00 */
[----:B--2---:R-:W-:-:S05]  /*0140*/  IMAD.WIDE R10, R17, 0x4, R10 ;  /* 0x00000004110a7825 */ /* 0x004fca00078e020a */
[----:B------:R1:W2:Y:S01]  /*0150*/  LDG.E.EL R4, desc[UR4][R10.64] ;  /* 0x000000040a047981 */ /* 0x0002a2000c2e1900 */
[----:B----4-:R-:W-:-:S04]  /*0160*/  IMAD.WIDE R6, R0, 0x4, R6 ;  /* 0x0000000400067825 */ /* 0x010fc800078e0206 */
[C---:B-----5:R-:W-:Y:S02]  /*0170*/  IMAD.WIDE R8, R17.reuse, 0x4, R8 ;  /* 0x0000000411087825 */ /* 0x060fe400078e0208 */
[----:B------:R-:W4:Y:S02]  /*0180*/  LDG.E.64 R6, desc[UR4][R6.64] ;  /* 0x0000000406067981 */ /* 0x000f24000c1e1b00 */
[C---:B0-----:R-:W-:Y:S02]  /*0190*/  IMAD.WIDE R12, R17.reuse, 0x4, R12 ;  /* 0x00000004110c7825 */ /* 0x041fe400078e020c */
[----:B------:R0:W4:Y:S02]  /*01a0*/  LDG.E.EL R5, desc[UR4][R8.64] ;  /* 0x0000000408057981 */ /* 0x000124000c2e1900 */
[----:B-1----:R-:W-:Y:S02]  /*01b0*/  IMAD.WIDE R10, R17, 0x4, R14 ;  /* 0x00000004110a7825 */ /* 0x002fe400078e020e */
[----:B------:R1:W5:Y:S02]  /*01c0*/  LDG.E.EL R12, desc[UR4][R12.64] ;  /* 0x000000040c0c7981 */ /* 0x000364000c2e1900 */
[----:B---3--:R-:W-:-:S02]  /*01d0*/  IMAD.WIDE R2, R0, 0x4, R2 ;  /* 0x0000000400027825 */ /* 0x008fc400078e0202 */
[----:B------:R-:W5:Y:S01]  /*01e0*/  LDG.E.EL R11, desc[UR4][R10.64] ;  /* 0x000000040a0b7981 */ /* 0x000f62000c2e1900 */
[----:B0-----:R-:W0:Y:S03]  /*01f0*/  LDC.64 R8, c[0x0][0x240] ;  /* 0x00009000ff087b82 */ /* 0x001e260000000a00 */
[----:B------:R-:W3:Y:S01]  /*0200*/  LDG.E.64 R2, desc[UR4][R2.64] ;  /* 0x0000000402027981 */ /* 0x000ee2000c1e1b00 */
[----:B-1----:R-:W-:Y:S01]  /*0210*/  HFMA2.MMA R13, -RZ, RZ, 1.625, 0 ;  /* 0x3e800000ff0d7435 */ /* 0x002fe200000001ff */
[----:B0-----:R-:W-:-:S04]  /*0220*/  IMAD.WIDE R8, R0, 0x4, R8 ;  /* 0x0000000400087825 */ /* 0x001fc800078e0208 */
[----:B--2---:R-:W-:-:S04]  /*0230*/  FADD R4, R4, 9.9999997473787516356e-06 ;  /* 0x3727c5ac04047421 */ /* 0x004fc80000000000 */
[----:B------:R-:W0:Y:S02]  /*0240*/  MUFU.SQRT R14, R4 ;  /* 0x00000004000e7308 */ /* 0x000e240000002000 */
[C---:B0-----:R-:W-:Y:S02]  /*0250*/  FSETP.GT.AND P0, PT, R14.reuse, 8.50705917302346158658e+37, PT ;  /* 0x7e8000000e00780b */ /* 0x041fe40003f04000 */
[----:B------:R-:W-:-:S11]  /*0260*/  FSETP.GEU.AND P1, PT, R14, 1.175494350822287508e-38, PT ;  /* 0x008000000e00780b */ /* 0x000fd60003f2e000 */
[----:B------:R-:W-:-:S04]  /*0270*/  @P0 FMUL R14, R14, 0.25 ;  /* 0x3e8000000e0e0820 */ /* 0x000fc80000400000 */
[----:B------:R-:W-:-:S06]  /*0280*/  @!P1 FMUL R14, R14, 16777216 ;  /* 0x4b8000000e0e9820 */ /* 0x000fcc0000400000 */
[----:B------:R-:W0:Y:S01]  /*0290*/  MUFU.RCP R14, R14 ;  /* 0x0000000e000e7308 */ /* 0x000e220000001000 */
[----:B------:R-:W-:Y:S01]  /*02a0*/  FSEL R13, R13, 1, P0 ;  /* 0x3f8000000d0d7808 */ /* 0x000fe20000000000 */
[----:B----4-:R-:W-:-:S04]  /*02b0*/  FADD R7, R7, -R5 ;  /* 0x8000000507077221 */ /* 0x010fc80000000000 */
[----:B------:R-:W-:Y:S01]  /*02c0*/  @!P1 FMUL R13, R13, 16777216 ;  /* 0x4b8000000d0d9820 */ /* 0x000fe20000400000 */
[----:B------:R-:W-:-:S03]  /*02d0*/  FADD R6, R6, -R5 ;  /* 0x8000000506067221 */ /* 0x000fc60000000000 */
[----:B0-----:R-:W-:-:S04]  /*02e0*/  FMUL R13, R14, R13 ;  /* 0x0000000d0e0d7220 */ /* 0x001fc80000400000 */
[-C--:B------:R-:W-:Y:S01]  /*02f0*/  FMUL R7, R7, R13.reuse ;  /* 0x0000000d07077220 */ /* 0x080fe20000400000 */
[----:B------:R-:W-:-:S03]  /*0300*/  FMUL R6, R6, R13 ;  /* 0x0000000d06067220 */ /* 0x000fc60000400000 */
[C-C-:B-----5:R-:W-:Y:S01]  /*0310*/  FFMA R4, R12.reuse, R7, R11.reuse ;  /* 0x000000070c047223 */ /* 0x160fe2000000000b */
[----:B------:R-:W-:-:S04]  /*0320*/  FFMA R11, R12, R6, R11 ;  /* 0x000000060c0b7223 */ /* 0x000fc8000000000b */
[----:B---3--:R-:W-:Y:S01]  /*0330*/  FSETP.GEU.AND P1, PT, R4, -R3, PT ;  /* 0x800000030400720b */ /* 0x008fe20003f2e000 */
[----:B------:R-:W-:Y:S01]  /*0340*/  FADD R4, R3, R4 ;  /* 0x0000000403047221 */ /* 0x000fe20000000000 */
[----:B------:R-:W-:Y:S01]  /*0350*/  FADD R3, R2, R11 ;  /* 0x0000000b02037221 */ /* 0x000fe20000000000 */
[----:B------:R-:W-:-:S03]  /*0360*/  FSETP.GEU.AND P0, PT, R11, -R2, PT ;  /* 0x800000020b00720b */ /* 0x000fc60003f0e000 */
[----:B------:R-:W-:Y:S02]  /*0370*/  FSEL R5, R4, RZ, P1 ;  /* 0x000000ff04057208 */ /* 0x000fe40000800000 */
[----:B------:R-:W-:-:S05]  /*0380*/  FSEL R4, R3, RZ, P0 ;  /* 0x000000ff03047208 */ /* 0x000fca0000000000 */
[----:B------:R-:W-:Y:S01]  /*0390*/  STG.E.64 desc[UR4][R8.64], R4 ;  /* 0x0000000408007986 */ /* 0x000fe2000c101b04 */
[----:B------:R-:W-:Y:S05]  /*03a0*/  EXIT ;  /* 0x000000000000794d */ /* 0x000fea0003800000 */
.L_x_0:
[----:B------:R-:W-:-:S00]  /*03b0*/  BRA `(.L_x_0) ;  /* 0xfffffffc00fc7947 */ /* 0x000fc0000383ffff */
[----:B------:R-:W-:-:S00]  /*03c0*/  NOP ;  /* 0x0000000000007918 */ /* 0x000fc00000000000 */
        /* <DEDUP_REMOVED lines=11> */
.L_x_1:


//--------------------- .nv.global.init           --------------------------
	.section	.nv.global.init,"aw",@progbits
.nv.global.init:
	.type		_$_str,@object
	.size		_$_str,(_$_str_$_2 - _$_str)
_$_str:
        /*0000*/ 	.byte	0x5f, 0x5f, 0x43, 0x55, 0x44, 0x41, 0x5f, 0x46, 0x54, 0x5a, 0x00
	.type		_$_str_$_2,@object
	.size		_$_str_$_2,(.L_1 - _$_str_$_2)
_$_str_$_2:
        /*000b*/ 	.byte	0x5f, 0x5f, 0x43, 0x55, 0x44, 0x41, 0x5f, 0x50, 0x52, 0x45, 0x43, 0x5f, 0x53, 0x51, 0x52, 0x54
        /*001b*/ 	.byte	0x00
.L_1:


//--------------------- .nv.constant0.triton_poi_fused__native_batch_norm_legit_no_training_add_relu_6 --------------------------
	.section	.nv.constant0.triton_poi_fused__native_batch_norm_legit_no_training_add_relu_6,"a",@progbits
	.sectionflags	@""
	.align	4
.nv.constant0.triton_poi_fused__native_batch_norm_legit_no_training_add_relu_6:
	.zero		588
